//
// Generated by NVIDIA NVVM Compiler
//
// Compiler Build ID: CL-36424714
// Cuda compilation tools, release 13.0, V13.0.88
// Based on NVVM 20.0.0
//

.version 9.0
.target sm_100
.address_size 64

	// .globl	saxpy_1

.visible .entry saxpy_1(
	.param .f32 saxpy_1_param_0,
	.param .u64 .ptr .align 1 saxpy_1_param_1,
	.param .u64 .ptr .align 1 saxpy_1_param_2,
	.param .u64 saxpy_1_param_3
)
{
	.reg .pred 	%p<2>;
	.reg .b32 	%r<5>;
	.reg .b32 	%f<4>;
	.reg .b64 	%rd<10>;

	ld.param.f32 	%f1, [saxpy_1_param_0];
	ld.param.u64 	%rd2, [saxpy_1_param_1];
	ld.param.u64 	%rd3, [saxpy_1_param_2];
	ld.param.u64 	%rd4, [saxpy_1_param_3];
	mov.u32 	%r1, %ctaid.x;
	mov.u32 	%r2, %ntid.x;
	mov.u32 	%r3, %tid.x;
	mad.lo.s32 	%r4, %r1, %r2, %r3;
	cvt.u64.u32 	%rd1, %r4;
	setp.le.u64 	%p1, %rd4, %rd1;
	@%p1 bra 	$L__BB0_2;
	cvta.to.global.u64 	%rd5, %rd2;
	cvta.to.global.u64 	%rd6, %rd3;
	shl.b64 	%rd7, %rd1, 2;
	add.s64 	%rd8, %rd5, %rd7;
	ld.global.f32 	%f2, [%rd8];
	mul.f32 	%f3, %f1, %f2;
	add.s64 	%rd9, %rd6, %rd7;
	st.global.f32 	[%rd9], %f3;
$L__BB0_2:
	ret;

}


// ===== COMPILED SASS (sm_100) =====

	.target	sm_100

	.elftype	@"ET_EXEC"


//--------------------- .note.nv.tkinfo           --------------------------
	.section	.note.nv.tkinfo,"",@"SHT_NOTE"
	.sectionflags	@"SHF_NOTE_NV_TKINFO"
	.tkinfo
        /*0018*/ 	.word	0x00000002
        /*0030*/ 	.string	""
        /*0030*/ 	.string	"ptxas"
        /*0030*/ 	.string	"Cuda compilation tools, release 13.0, V13.0.88"
        /*0030*/ 	.string	"Build cuda_13.0.r13.0/compiler.36424714_0"
        /*0030*/ 	.string	"-arch sm_100 -m 64 "



//--------------------- .note.nv.cuinfo           --------------------------
	.section	.note.nv.cuinfo,"",@"SHT_NOTE"
	.sectionflags	@"SHF_NOTE_NV_CUINFO"
        /*0018*/ 	.short	0x0002
        /*001a*/ 	.short	0x0064
        /*001c*/ 	.short	0x0082
	.zero		2


//--------------------- .nv.info                  --------------------------
	.section	.nv.info,"",@"SHT_CUDA_INFO"
	.align	4


	//----- nvinfo : EIATTR_REGCOUNT
	.align		4
        /*0000*/ 	.byte	0x04, 0x2f
        /*0002*/ 	.short	(.L_1 - .L_0)
	.align		4
.L_0:
        /*0004*/ 	.word	index@(saxpy_1)
        /*0008*/ 	.word	0x0000000a


	//----- nvinfo : EIATTR_FRAME_SIZE
	.align		4
.L_1:
        /*000c*/ 	.byte	0x04, 0x11
        /*000e*/ 	.short	(.L_3 - .L_2)
	.align		4
.L_2:
        /*0010*/ 	.word	index@(saxpy_1)
        /*0014*/ 	.word	0x00000000


	//----- nvinfo : EIATTR_MIN_STACK_SIZE
	.align		4
.L_3:
        /*0018*/ 	.byte	0x04, 0x12
        /*001a*/ 	.short	(.L_5 - .L_4)
	.align		4
.L_4:
        /*001c*/ 	.word	index@(saxpy_1)
        /*0020*/ 	.word	0x00000000
.L_5:


//--------------------- .nv.compat                --------------------------
	.section	.nv.compat,"",@"SHT_CUDA_COMPAT_INFO"
	.align	4
        /*0000*/ 	.byte	0x02, 0x09, 0x00, 0x00, 0x02, 0x02, 0x01, 0x00, 0x02, 0x05, 0x05, 0x00, 0x03, 0x07, 0x01, 0x01
        /*0010*/ 	.byte	0x02, 0x03, 0x00, 0x00, 0x02, 0x06, 0x01, 0x00, 0x04, 0x0b, 0x08, 0x00, 0x09, 0x00, 0x00, 0x00
        /*0020*/ 	.byte	0x00, 0x00, 0x00, 0x00


//--------------------- .nv.info.saxpy_1          --------------------------
	.section	.nv.info.saxpy_1,"",@"SHT_CUDA_INFO"
	.sectionflags	@""
	.align	4


	//----- nvinfo : EIATTR_CUDA_API_VERSION
	.align		4
        /*0000*/ 	.byte	0x04, 0x37
        /*0002*/ 	.short	(.L_7 - .L_6)
.L_6:
        /*0004*/ 	.word	0x00000082


	//----- nvinfo : EIATTR_KPARAM_INFO
	.align		4
.L_7:
        /*0008*/ 	.byte	0x04, 0x17
        /*000a*/ 	.short	(.L_9 - .L_8)
.L_8:
        /*000c*/ 	.word	0x00000000
        /*0010*/ 	.short	0x0003
        /*0012*/ 	.short	0x0018
        /*0014*/ 	.byte	0x00, 0xf0, 0x21, 0x00


	//----- nvinfo : EIATTR_KPARAM_INFO
	.align		4
.L_9:
        /*0018*/ 	.byte	0x04, 0x17
        /*001a*/ 	.short	(.L_11 - .L_10)
.L_10:
        /*001c*/ 	.word	0x00000000
        /*0020*/ 	.short	0x0002
        /*0022*/ 	.short	0x0010
        /*0024*/ 	.byte	0x00, 0xf5, 0x21, 0x00


	//----- nvinfo : EIATTR_KPARAM_INFO
	.align		4
.L_11:
        /*0028*/ 	.byte	0x04, 0x17
        /*002a*/ 	.short	(.L_13 - .L_12)
.L_12:
        /*002c*/ 	.word	0x00000000
        /*0030*/ 	.short	0x0001
        /*0032*/ 	.short	0x0008
        /*0034*/ 	.byte	0x00, 0xf5, 0x21, 0x00


	//----- nvinfo : EIATTR_KPARAM_INFO
	.align		4
.L_13:
        /*0038*/ 	.byte	0x04, 0x17
        /*003a*/ 	.short	(.L_15 - .L_14)
.L_14:
        /*003c*/ 	.word	0x00000000
        /*0040*/ 	.short	0x0000
        /*0042*/ 	.short	0x0000
        /*0044*/ 	.byte	0x00, 0xf0, 0x11, 0x00


	//----- nvinfo : EIATTR_SPARSE_MMA_MASK
	.align		4
.L_15:
        /*0048*/ 	.byte	0x03, 0x50
        /*004a*/ 	.short	0x0000


	//----- nvinfo : EIATTR_MAXREG_COUNT
	.align		4
        /*004c*/ 	.byte	0x03, 0x1b
        /*004e*/ 	.short	0x00ff


	//----- nvinfo : EIATTR_MERCURY_ISA_VERSION
	.align		4
        /*0050*/ 	.byte	0x03, 0x5f
        /*0052*/ 	.short	0x0101


	//----- nvinfo : EIATTR_VRC_CTA_INIT_COUNT
	.align		4
        /*0054*/ 	.byte	0x02, 0x4a
	.zero		1
	.zero		1


	//----- nvinfo : EIATTR_EXIT_INSTR_OFFSETS
	.align		4
        /*0058*/ 	.byte	0x04, 0x1c
        /*005a*/ 	.short	(.L_17 - .L_16)


	//   ....[0]....
.L_16:
        /*005c*/ 	.word	0x00000080


	//   ....[1]....
        /*0060*/ 	.word	0x00000160


	//----- nvinfo : EIATTR_CBANK_PARAM_SIZE
	.align		4
.L_17:
        /*0064*/ 	.byte	0x03, 0x19
        /*0066*/ 	.short	0x0020


	//----- nvinfo : EIATTR_PARAM_CBANK
	.align		4
        /*0068*/ 	.byte	0x04, 0x0a
        /*006a*/ 	.short	(.L_19 - .L_18)
	.align		4
.L_18:
        /*006c*/ 	.word	index@(.nv.constant0.saxpy_1)
        /*0070*/ 	.short	0x0380
        /*0072*/ 	.short	0x0020


	//----- nvinfo : EIATTR_SW_WAR
	.align		4
.L_19:
        /*0074*/ 	.byte	0x04, 0x36
        /*0076*/ 	.short	(.L_21 - .L_20)
.L_20:
        /*0078*/ 	.word	0x00000008
.L_21:


//--------------------- .nv.callgraph             --------------------------
	.section	.nv.callgraph,"",@"SHT_CUDA_CALLGRAPH"
	.align	4
	.sectionentsize	8
	.align		4
        /*0000*/ 	.word	0x00000000
	.align		4
        /*0004*/ 	.word	0xffffffff
	.align		4
        /*0008*/ 	.word	0x00000000
	.align		4
        /*000c*/ 	.word	0xfffffffe
	.align		4
        /*0010*/ 	.word	0x00000000
	.align		4
        /*0014*/ 	.word	0xfffffffd
	.align		4
        /*0018*/ 	.word	0x00000000
	.align		4
        /*001c*/ 	.word	0xfffffffc


//--------------------- .text.saxpy_1             --------------------------
	.section	.text.saxpy_1,"ax",@progbits
	.align	128
        .global         saxpy_1
        .type           saxpy_1,@function
        .size           saxpy_1,(.L_x_1 - saxpy_1)
        .other          saxpy_1,@"STO_CUDA_ENTRY STV_DEFAULT"
saxpy_1:
.text.saxpy_1:
[----:B------:R-:W-:Y:S01]  /*0000*/  LDC R1, c[0x0][0x37c] ;  /* 0x0000df00ff017b82 */ /* 0x000fe20000000800 */
[----:B------:R-:W0:Y:S07]  /*0010*/  S2R R3, SR_TID.X ;  /* 0x0000000000037919 */ /* 0x000e2e0000002100 */
[----:B------:R-:W0:Y:S01]  /*0020*/  S2UR UR4, SR_CTAID.X ;  /* 0x00000000000479c3 */ /* 0x000e220000002500 */
[----:B------:R-:W1:Y:S07]  /*0030*/  LDCU.64 UR6, c[0x0][0x398] ;  /* 0x00007300ff0677ac */ /* 0x000e6e0008000a00 */
[----:B------:R-:W0:Y:S02]  /*0040*/  LDC R0, c[0x0][0x360] ;  /* 0x0000d800ff007b82 */ /* 0x000e240000000800 */
[----:B0-----:R-:W-:-:S05]  /*0050*/  IMAD R0, R0, UR4, R3 ;  /* 0x0000000400007c24 */ /* 0x001fca000f8e0203 */
[----:B-1----:R-:W-:-:S04]  /*0060*/  ISETP.GE.U32.AND P0, PT, R0, UR6, PT ;  /* 0x0000000600007c0c */ /* 0x002fc8000bf06070 */
[----:B------:R-:W-:-:S13]  /*0070*/  ISETP.GE.U32.AND.EX P0, PT, RZ, UR7, PT, P0 ;  /* 0x00000007ff007c0c */ /* 0x000fda000bf06100 */
[----:B------:R-:W-:Y:S05]  /*0080*/  @P0 EXIT ;  /* 0x000000000000094d */ /* 0x000fea0003800000 */
[----:B------:R-:W0:Y:S01]  /*0090*/  LDCU.64 UR6, c[0x0][0x388] ;  /* 0x00007100ff0677ac */ /* 0x000e220008000a00 */
[----:B------:R-:W-:Y:S01]  /*00a0*/  IMAD.SHL.U32 R4, R0, 0x4, RZ ;  /* 0x0000000400047824 */ /* 0x000fe200078e00ff */
[----:B------:R-:W-:Y:S01]  /*00b0*/  SHF.R.U32.HI R0, RZ, 0x1e, R0 ;  /* 0x0000001eff007819 */ /* 0x000fe20000011600 */
[----:B------:R-:W1:Y:S01]  /*00c0*/  LDCU.64 UR4, c[0x0][0x358] ;  /* 0x00006b00ff0477ac */ /* 0x000e620008000a00 */
[----:B------:R-:W2:Y:S02]  /*00d0*/  LDCU.64 UR8, c[0x0][0x390] ;  /* 0x00007200ff0877ac */ /* 0x000ea40008000a00 */
[----:B0-----:R-:W-:Y:S01]  /*00e0*/  IADD3 R2, P0, PT, R4, UR6, RZ ;  /* 0x0000000604027c10 */ /* 0x001fe2000ff1e0ff */
[----:B------:R-:W0:Y:S03]  /*00f0*/  LDCU UR6, c[0x0][0x380] ;  /* 0x00007000ff0677ac */ /* 0x000e260008000800 */
[----:B------:R-:W-:-:S05]  /*0100*/  IADD3.X R3, PT, PT, R0, UR7, RZ, P0, !PT ;  /* 0x0000000700037c10 */ /* 0x000fca00087fe4ff */
[----:B-1----:R-:W0:Y:S01]  /*0110*/  LDG.E R2, desc[UR4][R2.64] ;  /* 0x0000000402027981 */ /* 0x002e22000c1e1900 */
[----:B--2---:R-:W-:-:S04]  /*0120*/  IADD3 R4, P0, PT, R4, UR8, RZ ;  /* 0x0000000804047c10 */ /* 0x004fc8000ff1e0ff */
[----:B------:R-:W-:Y:S01]  /*0130*/  IADD3.X R5, PT, PT, R0, UR9, RZ, P0, !PT ;  /* 0x0000000900057c10 */ /* 0x000fe200087fe4ff */
[----:B0-----:R-:W-:-:S05]  /*0140*/  FMUL R7, R2, UR6 ;  /* 0x0000000602077c20 */ /* 0x001fca0008400000 */
[----:B------:R-:W-:Y:S01]  /*0150*/  STG.E desc[UR4][R4.64], R7 ;  /* 0x0000000704007986 */ /* 0x000fe2000c101904 */
[----:B------:R-:W-:Y:S05]  /*0160*/  EXIT ;  /* 0x000000000000794d */ /* 0x000fea0003800000 */
.L_x_0:
[----:B------:R-:W-:-:S00]  /*0170*/  BRA `(.L_x_0) ;  /* 0xfffffffc00fc7947 */ /* 0x000fc0000383ffff */
[----:B------:R-:W-:-:S00]  /*0180*/  NOP ;  /* 0x0000000000007918 */ /* 0x000fc00000000000 */
[----:B------:R-:W-:-:S00]  /*0190*/  NOP ;  /* 0x0000000000007918 */ /* 0x000fc00000000000 */
[----:B------:R-:W-:-:S00]  /*01a0*/  NOP ;  /* 0x0000000000007918 */ /* 0x000fc00000000000 */
[----:B------:R-:W-:-:S00]  /*01b0*/  NOP ;  /* 0x0000000000007918 */ /* 0x000fc00000000000 */
[----:B------:R-:W-:-:S00]  /*01c0*/  NOP ;  /* 0x0000000000007918 */ /* 0x000fc00000000000 */
[----:B------:R-:W-:-:S00]  /*01d0*/  NOP ;  /* 0x0000000000007918 */ /* 0x000fc00000000000 */
[----:B------:R-:W-:-:S00]  /*01e0*/  NOP ;  /* 0x0000000000007918 */ /* 0x000fc00000000000 */
[----:B------:R-:W-:-:S00]  /*01f0*/  NOP ;  /* 0x0000000000007918 */ /* 0x000fc00000000000 */
.L_x_1:


//--------------------- .nv.shared.reserved.0     --------------------------
	.section	.nv.shared.reserved.0,"aw",@nobits
	.weak		__nv_reservedSMEM_offset_0_alias
	.size		__nv_reservedSMEM_offset_0_alias, 0, 64
	.other		__nv_reservedSMEM_offset_0_alias,@"STO_CUDA_RESERVED_SHARED STV_DEFAULT"
__nv_reservedSMEM_offset_0_alias:
	.zero		0
	.zero		64


//--------------------- .nv.constant0.saxpy_1     --------------------------
	.section	.nv.constant0.saxpy_1,"a",@progbits
	.sectionflags	@""
	.align	4
.nv.constant0.saxpy_1:
	.zero		928


//--------------------- SYMBOLS --------------------------

	.type		.nv.reservedSmem.offset0,@object
	.size		.nv.reservedSmem.offset0,0x4
